//
// Generated by NVIDIA NVVM Compiler
//
// Compiler Build ID: CL-36424714
// Cuda compilation tools, release 13.0, V13.0.88
// Based on NVVM 20.0.0
//

.version 9.0
.target sm_100
.address_size 64

	// .globl	_Z7vec_addPdS_S_i

.visible .entry _Z7vec_addPdS_S_i(
	.param .u64 .ptr .align 1 _Z7vec_addPdS_S_i_param_0,
	.param .u64 .ptr .align 1 _Z7vec_addPdS_S_i_param_1,
	.param .u64 .ptr .align 1 _Z7vec_addPdS_S_i_param_2,
	.param .u32 _Z7vec_addPdS_S_i_param_3
)
{
	.reg .pred 	%p<7>;
	.reg .b32 	%r<31>;
	.reg .b64 	%rd<25>;
	.reg .b64 	%fd<16>;

	ld.param.u64 	%rd4, [_Z7vec_addPdS_S_i_param_0];
	ld.param.u64 	%rd5, [_Z7vec_addPdS_S_i_param_1];
	ld.param.u64 	%rd6, [_Z7vec_addPdS_S_i_param_2];
	ld.param.u32 	%r12, [_Z7vec_addPdS_S_i_param_3];
	cvta.to.global.u64 	%rd1, %rd6;
	cvta.to.global.u64 	%rd2, %rd5;
	cvta.to.global.u64 	%rd3, %rd4;
	mov.u32 	%r13, %ctaid.x;
	mov.u32 	%r14, %ntid.x;
	mov.u32 	%r15, %tid.x;
	mad.lo.s32 	%r29, %r13, %r14, %r15;
	mov.u32 	%r16, %nctaid.x;
	mul.lo.s32 	%r2, %r16, %r14;
	setp.ge.s32 	%p1, %r29, %r12;
	@%p1 bra 	$L__BB0_7;
	add.s32 	%r17, %r29, %r2;
	max.s32 	%r18, %r12, %r17;
	setp.lt.s32 	%p2, %r17, %r12;
	selp.u32 	%r19, 1, 0, %p2;
	add.s32 	%r20, %r17, %r19;
	sub.s32 	%r21, %r18, %r20;
	div.u32 	%r22, %r21, %r2;
	add.s32 	%r3, %r22, %r19;
	and.b32  	%r23, %r3, 3;
	setp.eq.s32 	%p3, %r23, 3;
	@%p3 bra 	$L__BB0_4;
	add.s32 	%r24, %r3, 1;
	and.b32  	%r25, %r24, 3;
	neg.s32 	%r27, %r25;
$L__BB0_3:
	.pragma "nounroll";
	mul.wide.s32 	%rd7, %r29, 8;
	add.s64 	%rd8, %rd1, %rd7;
	add.s64 	%rd9, %rd2, %rd7;
	add.s64 	%rd10, %rd3, %rd7;
	ld.global.f64 	%fd1, [%rd10];
	ld.global.f64 	%fd2, [%rd9];
	add.f64 	%fd3, %fd1, %fd2;
	st.global.f64 	[%rd8], %fd3;
	add.s32 	%r29, %r29, %r2;
	add.s32 	%r27, %r27, 1;
	setp.ne.s32 	%p4, %r27, 0;
	@%p4 bra 	$L__BB0_3;
$L__BB0_4:
	setp.lt.u32 	%p5, %r3, 3;
	@%p5 bra 	$L__BB0_7;
	mul.wide.s32 	%rd15, %r2, 8;
	shl.b32 	%r26, %r2, 2;
$L__BB0_6:
	mul.wide.s32 	%rd11, %r29, 8;
	add.s64 	%rd12, %rd3, %rd11;
	ld.global.f64 	%fd4, [%rd12];
	add.s64 	%rd13, %rd2, %rd11;
	ld.global.f64 	%fd5, [%rd13];
	add.f64 	%fd6, %fd4, %fd5;
	add.s64 	%rd14, %rd1, %rd11;
	st.global.f64 	[%rd14], %fd6;
	add.s64 	%rd16, %rd12, %rd15;
	ld.global.f64 	%fd7, [%rd16];
	add.s64 	%rd17, %rd13, %rd15;
	ld.global.f64 	%fd8, [%rd17];
	add.f64 	%fd9, %fd7, %fd8;
	add.s64 	%rd18, %rd14, %rd15;
	st.global.f64 	[%rd18], %fd9;
	add.s64 	%rd19, %rd16, %rd15;
	ld.global.f64 	%fd10, [%rd19];
	add.s64 	%rd20, %rd17, %rd15;
	ld.global.f64 	%fd11, [%rd20];
	add.f64 	%fd12, %fd10, %fd11;
	add.s64 	%rd21, %rd18, %rd15;
	st.global.f64 	[%rd21], %fd12;
	add.s64 	%rd22, %rd19, %rd15;
	ld.global.f64 	%fd13, [%rd22];
	add.s64 	%rd23, %rd20, %rd15;
	ld.global.f64 	%fd14, [%rd23];
	add.f64 	%fd15, %fd13, %fd14;
	add.s64 	%rd24, %rd21, %rd15;
	st.global.f64 	[%rd24], %fd15;
	add.s32 	%r29, %r26, %r29;
	setp.lt.s32 	%p6, %r29, %r12;
	@%p6 bra 	$L__BB0_6;
$L__BB0_7:
	ret;

}
	// .globl	_Z8vec_initPdii
.visible .entry _Z8vec_initPdii(
	.param .u64 .ptr .align 1 _Z8vec_initPdii_param_0,
	.param .u32 _Z8vec_initPdii_param_1,
	.param .u32 _Z8vec_initPdii_param_2
)
{
	.reg .pred 	%p<7>;
	.reg .b32 	%r<32>;
	.reg .b64 	%rd<11>;
	.reg .b64 	%fd<2>;

	ld.param.u64 	%rd2, [_Z8vec_initPdii_param_0];
	ld.param.u32 	%r12, [_Z8vec_initPdii_param_1];
	ld.param.u32 	%r13, [_Z8vec_initPdii_param_2];
	cvta.to.global.u64 	%rd1, %rd2;
	mov.u32 	%r14, %ctaid.x;
	mov.u32 	%r15, %ntid.x;
	mov.u32 	%r16, %tid.x;
	mad.lo.s32 	%r30, %r14, %r15, %r16;
	mov.u32 	%r17, %nctaid.x;
	mul.lo.s32 	%r2, %r17, %r15;
	setp.ge.s32 	%p1, %r30, %r12;
	@%p1 bra 	$L__BB1_7;
	cvt.rn.f64.s32 	%fd1, %r13;
	add.s32 	%r18, %r30, %r2;
	max.s32 	%r19, %r12, %r18;
	setp.lt.s32 	%p2, %r18, %r12;
	selp.u32 	%r20, 1, 0, %p2;
	add.s32 	%r21, %r18, %r20;
	sub.s32 	%r22, %r19, %r21;
	div.u32 	%r23, %r22, %r2;
	add.s32 	%r3, %r23, %r20;
	and.b32  	%r24, %r3, 3;
	setp.eq.s32 	%p3, %r24, 3;
	@%p3 bra 	$L__BB1_4;
	add.s32 	%r25, %r3, 1;
	and.b32  	%r26, %r25, 3;
	neg.s32 	%r28, %r26;
$L__BB1_3:
	.pragma "nounroll";
	mul.wide.s32 	%rd3, %r30, 8;
	add.s64 	%rd4, %rd1, %rd3;
	st.global.f64 	[%rd4], %fd1;
	add.s32 	%r30, %r30, %r2;
	add.s32 	%r28, %r28, 1;
	setp.ne.s32 	%p4, %r28, 0;
	@%p4 bra 	$L__BB1_3;
$L__BB1_4:
	setp.lt.u32 	%p5, %r3, 3;
	@%p5 bra 	$L__BB1_7;
	mul.wide.s32 	%rd7, %r2, 8;
	shl.b32 	%r27, %r2, 2;
$L__BB1_6:
	mul.wide.s32 	%rd5, %r30, 8;
	add.s64 	%rd6, %rd1, %rd5;
	st.global.f64 	[%rd6], %fd1;
	add.s64 	%rd8, %rd6, %rd7;
	st.global.f64 	[%rd8], %fd1;
	add.s64 	%rd9, %rd8, %rd7;
	st.global.f64 	[%rd9], %fd1;
	add.s64 	%rd10, %rd9, %rd7;
	st.global.f64 	[%rd10], %fd1;
	add.s32 	%r30, %r27, %r30;
	setp.lt.s32 	%p6, %r30, %r12;
	@%p6 bra 	$L__BB1_6;
$L__BB1_7:
	ret;

}


// ===== COMPILED SASS (sm_100) =====

	.target	sm_100

	.elftype	@"ET_EXEC"


//--------------------- .note.nv.tkinfo           --------------------------
	.section	.note.nv.tkinfo,"",@"SHT_NOTE"
	.sectionflags	@"SHF_NOTE_NV_TKINFO"
	.tkinfo
        /*0018*/ 	.word	0x00000002
        /*0030*/ 	.string	""
        /*0030*/ 	.string	"ptxas"
        /*0030*/ 	.string	"Cuda compilation tools, release 13.0, V13.0.88"
        /*0030*/ 	.string	"Build cuda_13.0.r13.0/compiler.36424714_0"
        /*0030*/ 	.string	"-arch sm_100 -m 64 "



//--------------------- .note.nv.cuinfo           --------------------------
	.section	.note.nv.cuinfo,"",@"SHT_NOTE"
	.sectionflags	@"SHF_NOTE_NV_CUINFO"
        /*0018*/ 	.short	0x0002
        /*001a*/ 	.short	0x0064
        /*001c*/ 	.short	0x0082
	.zero		2


//--------------------- .nv.info                  --------------------------
	.section	.nv.info,"",@"SHT_CUDA_INFO"
	.align	4


	//----- nvinfo : EIATTR_REGCOUNT
	.align		4
        /*0000*/ 	.byte	0x04, 0x2f
        /*0002*/ 	.short	(.L_1 - .L_0)
	.align		4
.L_0:
        /*0004*/ 	.word	index@(_Z7vec_addPdS_S_i)
        /*0008*/ 	.word	0x0000001a


	//----- nvinfo : EIATTR_FRAME_SIZE
	.align		4
.L_1:
        /*000c*/ 	.byte	0x04, 0x11
        /*000e*/ 	.short	(.L_3 - .L_2)
	.align		4
.L_2:
        /*0010*/ 	.word	index@(_Z7vec_addPdS_S_i)
        /*0014*/ 	.word	0x00000000


	//----- nvinfo : EIATTR_REGCOUNT
	.align		4
.L_3:
        /*0018*/ 	.byte	0x04, 0x2f
        /*001a*/ 	.short	(.L_5 - .L_4)
	.align		4
.L_4:
        /*001c*/ 	.word	index@(_Z8vec_initPdii)
        /*0020*/ 	.word	0x00000012


	//----- nvinfo : EIATTR_FRAME_SIZE
	.align		4
.L_5:
        /*0024*/ 	.byte	0x04, 0x11
        /*0026*/ 	.short	(.L_7 - .L_6)
	.align		4
.L_6:
        /*0028*/ 	.word	index@(_Z8vec_initPdii)
        /*002c*/ 	.word	0x00000000


	//----- nvinfo : EIATTR_MIN_STACK_SIZE
	.align		4
.L_7:
        /*0030*/ 	.byte	0x04, 0x12
        /*0032*/ 	.short	(.L_9 - .L_8)
	.align		4
.L_8:
        /*0034*/ 	.word	index@(_Z8vec_initPdii)
        /*0038*/ 	.word	0x00000000


	//----- nvinfo : EIATTR_MIN_STACK_SIZE
	.align		4
.L_9:
        /*003c*/ 	.byte	0x04, 0x12
        /*003e*/ 	.short	(.L_11 - .L_10)
	.align		4
.L_10:
        /*0040*/ 	.word	index@(_Z7vec_addPdS_S_i)
        /*0044*/ 	.word	0x00000000
.L_11:


//--------------------- .nv.compat                --------------------------
	.section	.nv.compat,"",@"SHT_CUDA_COMPAT_INFO"
	.align	4
        /*0000*/ 	.byte	0x02, 0x09, 0x00, 0x00, 0x02, 0x02, 0x01, 0x00, 0x02, 0x05, 0x05, 0x00, 0x03, 0x07, 0x01, 0x01
        /*0010*/ 	.byte	0x02, 0x03, 0x00, 0x00, 0x02, 0x06, 0x01, 0x00, 0x04, 0x0b, 0x08, 0x00, 0x01, 0x00, 0x00, 0x00
        /*0020*/ 	.byte	0x00, 0x00, 0x00, 0x00


//--------------------- .nv.info._Z8vec_initPdii  --------------------------
	.section	.nv.info._Z8vec_initPdii,"",@"SHT_CUDA_INFO"
	.sectionflags	@""
	.align	4


	//----- nvinfo : EIATTR_CUDA_API_VERSION
	.align		4
        /*0000*/ 	.byte	0x04, 0x37
        /*0002*/ 	.short	(.L_13 - .L_12)
.L_12:
        /*0004*/ 	.word	0x00000082


	//----- nvinfo : EIATTR_KPARAM_INFO
	.align		4
.L_13:
        /*0008*/ 	.byte	0x04, 0x17
        /*000a*/ 	.short	(.L_15 - .L_14)
.L_14:
        /*000c*/ 	.word	0x00000000
        /*0010*/ 	.short	0x0002
        /*0012*/ 	.short	0x000c
        /*0014*/ 	.byte	0x00, 0xf0, 0x11, 0x00


	//----- nvinfo : EIATTR_KPARAM_INFO
	.align		4
.L_15:
        /*0018*/ 	.byte	0x04, 0x17
        /*001a*/ 	.short	(.L_17 - .L_16)
.L_16:
        /*001c*/ 	.word	0x00000000
        /*0020*/ 	.short	0x0001
        /*0022*/ 	.short	0x0008
        /*0024*/ 	.byte	0x00, 0xf0, 0x11, 0x00


	//----- nvinfo : EIATTR_KPARAM_INFO
	.align		4
.L_17:
        /*0028*/ 	.byte	0x04, 0x17
        /*002a*/ 	.short	(.L_19 - .L_18)
.L_18:
        /*002c*/ 	.word	0x00000000
        /*0030*/ 	.short	0x0000
        /*0032*/ 	.short	0x0000
        /*0034*/ 	.byte	0x00, 0xf5, 0x21, 0x00


	//----- nvinfo : EIATTR_SPARSE_MMA_MASK
	.align		4
.L_19:
        /*0038*/ 	.byte	0x03, 0x50
        /*003a*/ 	.short	0x0000


	//----- nvinfo : EIATTR_MAXREG_COUNT
	.align		4
        /*003c*/ 	.byte	0x03, 0x1b
        /*003e*/ 	.short	0x00ff


	//----- nvinfo : EIATTR_MERCURY_ISA_VERSION
	.align		4
        /*0040*/ 	.byte	0x03, 0x5f
        /*0042*/ 	.short	0x0101


	//----- nvinfo : EIATTR_VRC_CTA_INIT_COUNT
	.align		4
        /*0044*/ 	.byte	0x02, 0x4a
	.zero		1
	.zero		1


	//----- nvinfo : EIATTR_EXIT_INSTR_OFFSETS
	.align		4
        /*0048*/ 	.byte	0x04, 0x1c
        /*004a*/ 	.short	(.L_21 - .L_20)


	//   ....[0]....
.L_20:
        /*004c*/ 	.word	0x00000090


	//   ....[1]....
        /*0050*/ 	.word	0x00000350


	//   ....[2]....
        /*0054*/ 	.word	0x00000420


	//----- nvinfo : EIATTR_CRS_STACK_SIZE
	.align		4
.L_21:
        /*0058*/ 	.byte	0x04, 0x1e
        /*005a*/ 	.short	(.L_23 - .L_22)
.L_22:
        /*005c*/ 	.word	0x00000000


	//----- nvinfo : EIATTR_CBANK_PARAM_SIZE
	.align		4
.L_23:
        /*0060*/ 	.byte	0x03, 0x19
        /*0062*/ 	.short	0x0010


	//----- nvinfo : EIATTR_PARAM_CBANK
	.align		4
        /*0064*/ 	.byte	0x04, 0x0a
        /*0066*/ 	.short	(.L_25 - .L_24)
	.align		4
.L_24:
        /*0068*/ 	.word	index@(.nv.constant0._Z8vec_initPdii)
        /*006c*/ 	.short	0x0380
        /*006e*/ 	.short	0x0010


	//----- nvinfo : EIATTR_SW_WAR
	.align		4
.L_25:
        /*0070*/ 	.byte	0x04, 0x36
        /*0072*/ 	.short	(.L_27 - .L_26)
.L_26:
        /*0074*/ 	.word	0x00000008
.L_27:


//--------------------- .nv.info._Z7vec_addPdS_S_i --------------------------
	.section	.nv.info._Z7vec_addPdS_S_i,"",@"SHT_CUDA_INFO"
	.sectionflags	@""
	.align	4


	//----- nvinfo : EIATTR_CUDA_API_VERSION
	.align		4
        /*0000*/ 	.byte	0x04, 0x37
        /*0002*/ 	.short	(.L_29 - .L_28)
.L_28:
        /*0004*/ 	.word	0x00000082


	//----- nvinfo : EIATTR_KPARAM_INFO
	.align		4
.L_29:
        /*0008*/ 	.byte	0x04, 0x17
        /*000a*/ 	.short	(.L_31 - .L_30)
.L_30:
        /*000c*/ 	.word	0x00000000
        /*0010*/ 	.short	0x0003
        /*0012*/ 	.short	0x0018
        /*0014*/ 	.byte	0x00, 0xf0, 0x11, 0x00


	//----- nvinfo : EIATTR_KPARAM_INFO
	.align		4
.L_31:
        /*0018*/ 	.byte	0x04, 0x17
        /*001a*/ 	.short	(.L_33 - .L_32)
.L_32:
        /*001c*/ 	.word	0x00000000
        /*0020*/ 	.short	0x0002
        /*0022*/ 	.short	0x0010
        /*0024*/ 	.byte	0x00, 0xf5, 0x21, 0x00


	//----- nvinfo : EIATTR_KPARAM_INFO
	.align		4
.L_33:
        /*0028*/ 	.byte	0x04, 0x17
        /*002a*/ 	.short	(.L_35 - .L_34)
.L_34:
        /*002c*/ 	.word	0x00000000
        /*0030*/ 	.short	0x0001
        /*0032*/ 	.short	0x0008
        /*0034*/ 	.byte	0x00, 0xf5, 0x21, 0x00


	//----- nvinfo : EIATTR_KPARAM_INFO
	.align		4
.L_35:
        /*0038*/ 	.byte	0x04, 0x17
        /*003a*/ 	.short	(.L_37 - .L_36)
.L_36:
        /*003c*/ 	.word	0x00000000
        /*0040*/ 	.short	0x0000
        /*0042*/ 	.short	0x0000
        /*0044*/ 	.byte	0x00, 0xf5, 0x21, 0x00


	//----- nvinfo : EIATTR_SPARSE_MMA_MASK
	.align		4
.L_37:
        /*0048*/ 	.byte	0x03, 0x50
        /*004a*/ 	.short	0x0000


	//----- nvinfo : EIATTR_MAXREG_COUNT
	.align		4
        /*004c*/ 	.byte	0x03, 0x1b
        /*004e*/ 	.short	0x00ff


	//----- nvinfo : EIATTR_MERCURY_ISA_VERSION
	.align		4
        /*0050*/ 	.byte	0x03, 0x5f
        /*0052*/ 	.short	0x0101


	//----- nvinfo : EIATTR_VRC_CTA_INIT_COUNT
	.align		4
        /*0054*/ 	.byte	0x02, 0x4a
	.zero		1
	.zero		1


	//----- nvinfo : EIATTR_EXIT_INSTR_OFFSETS
	.align		4
        /*0058*/ 	.byte	0x04, 0x1c
        /*005a*/ 	.short	(.L_39 - .L_38)


	//   ....[0]....
.L_38:
        /*005c*/ 	.word	0x00000090


	//   ....[1]....
        /*0060*/ 	.word	0x000003a0


	//   ....[2]....
        /*0064*/ 	.word	0x000005d0


	//----- nvinfo : EIATTR_CRS_STACK_SIZE
	.align		4
.L_39:
        /*0068*/ 	.byte	0x04, 0x1e
        /*006a*/ 	.short	(.L_41 - .L_40)
.L_40:
        /*006c*/ 	.word	0x00000000


	//----- nvinfo : EIATTR_CBANK_PARAM_SIZE
	.align		4
.L_41:
        /*0070*/ 	.byte	0x03, 0x19
        /*0072*/ 	.short	0x001c


	//----- nvinfo : EIATTR_PARAM_CBANK
	.align		4
        /*0074*/ 	.byte	0x04, 0x0a
        /*0076*/ 	.short	(.L_43 - .L_42)
	.align		4
.L_42:
        /*0078*/ 	.word	index@(.nv.constant0._Z7vec_addPdS_S_i)
        /*007c*/ 	.short	0x0380
        /*007e*/ 	.short	0x001c


	//----- nvinfo : EIATTR_SW_WAR
	.align		4
.L_43:
        /*0080*/ 	.byte	0x04, 0x36
        /*0082*/ 	.short	(.L_45 - .L_44)
.L_44:
        /*0084*/ 	.word	0x00000008
.L_45:


//--------------------- .nv.callgraph             --------------------------
	.section	.nv.callgraph,"",@"SHT_CUDA_CALLGRAPH"
	.align	4
	.sectionentsize	8
	.align		4
        /*0000*/ 	.word	0x00000000
	.align		4
        /*0004*/ 	.word	0xffffffff
	.align		4
        /*0008*/ 	.word	0x00000000
	.align		4
        /*000c*/ 	.word	0xfffffffe
	.align		4
        /*0010*/ 	.word	0x00000000
	.align		4
        /*0014*/ 	.word	0xfffffffd
	.align		4
        /*0018*/ 	.word	0x00000000
	.align		4
        /*001c*/ 	.word	0xfffffffc


//--------------------- .text._Z8vec_initPdii     --------------------------
	.section	.text._Z8vec_initPdii,"ax",@progbits
	.align	128
        .global         _Z8vec_initPdii
        .type           _Z8vec_initPdii,@function
        .size           _Z8vec_initPdii,(.L_x_10 - _Z8vec_initPdii)
        .other          _Z8vec_initPdii,@"STO_CUDA_ENTRY STV_DEFAULT"
_Z8vec_initPdii:
.text._Z8vec_initPdii:
[----:B------:R-:W-:Y:S01]  /*0000*/  LDC R1, c[0x0][0x37c] ;  /* 0x0000df00ff017b82 */ /* 0x000fe20000000800 */
[----:B------:R-:W0:Y:S07]  /*0010*/  S2R R3, SR_TID.X ;  /* 0x0000000000037919 */ /* 0x000e2e0000002100 */
[----:B------:R-:W0:Y:S01]  /*0020*/  S2UR UR4, SR_CTAID.X ;  /* 0x00000000000479c3 */ /* 0x000e220000002500 */
[----:B------:R-:W1:Y:S07]  /*0030*/  LDCU UR6, c[0x0][0x388] ;  /* 0x00007100ff0677ac */ /* 0x000e6e0008000800 */
[----:B------:R-:W0:Y:S01]  /*0040*/  LDC R0, c[0x0][0x360] ;  /* 0x0000d800ff007b82 */ /* 0x000e220000000800 */
[----:B------:R-:W2:Y:S01]  /*0050*/  LDCU UR5, c[0x0][0x370] ;  /* 0x00006e00ff0577ac */ /* 0x000ea20008000800 */
[----:B0-----:R-:W-:-:S02]  /*0060*/  IMAD R3, R0, UR4, R3 ;  /* 0x0000000400037c24 */ /* 0x001fc4000f8e0203 */
[----:B--2---:R-:W-:-:S03]  /*0070*/  IMAD R0, R0, UR5, RZ ;  /* 0x0000000500007c24 */ /* 0x004fc6000f8e02ff */
[----:B-1----:R-:W-:-:S13]  /*0080*/  ISETP.GE.AND P0, PT, R3, UR6, PT ;  /* 0x0000000603007c0c */ /* 0x002fda000bf06270 */
[----:B------:R-:W-:Y:S05]  /*0090*/  @P0 EXIT ;  /* 0x000000000000094d */ /* 0x000fea0003800000 */
[----:B------:R-:W0:Y:S01]  /*00a0*/  I2F.U32.RP R8, R0 ;  /* 0x0000000000087306 */ /* 0x000e220000209000 */
[C---:B------:R-:W-:Y:S01]  /*00b0*/  IADD3 R2, PT, PT, R0.reuse, R3, RZ ;  /* 0x0000000300027210 */ /* 0x040fe20007ffe0ff */
[----:B------:R-:W-:Y:S01]  /*00c0*/  IMAD.MOV R9, RZ, RZ, -R0 ;  /* 0x000000ffff097224 */ /* 0x000fe200078e0a00 */
[----:B------:R-:W-:Y:S01]  /*00d0*/  ISETP.NE.U32.AND P2, PT, R0, RZ, PT ;  /* 0x000000ff0000720c */ /* 0x000fe20003f45070 */
[----:B------:R-:W1:Y:S01]  /*00e0*/  LDCU UR7, c[0x0][0x38c] ;  /* 0x00007180ff0777ac */ /* 0x000e620008000800 */
[C---:B------:R-:W-:Y:S01]  /*00f0*/  ISETP.GE.AND P0, PT, R2.reuse, UR6, PT ;  /* 0x0000000602007c0c */ /* 0x040fe2000bf06270 */
[----:B------:R-:W-:Y:S01]  /*0100*/  BSSY.RECONVERGENT B0, `(.L_x_0) ;  /* 0x0000024000007945 */ /* 0x000fe20003800200 */
[----:B------:R-:W-:Y:S01]  /*0110*/  VIMNMX R7, PT, PT, R2, UR6, !PT ;  /* 0x0000000602077c48 */ /* 0x000fe2000ffe0100 */
[----:B------:R-:W2:Y:S01]  /*0120*/  LDCU.64 UR4, c[0x0][0x358] ;  /* 0x00006b00ff0477ac */ /* 0x000ea20008000a00 */
[----:B------:R-:W-:-:S04]  /*0130*/  SEL R6, RZ, 0x1, P0 ;  /* 0x00000001ff067807 */ /* 0x000fc80000000000 */
[----:B------:R-:W-:Y:S01]  /*0140*/  IADD3 R7, PT, PT, R7, -R2, -R6 ;  /* 0x8000000207077210 */ /* 0x000fe20007ffe806 */
[----:B0-----:R-:W0:Y:S02]  /*0150*/  MUFU.RCP R8, R8 ;  /* 0x0000000800087308 */ /* 0x001e240000001000 */
[----:B0-----:R-:W-:-:S06]  /*0160*/  VIADD R4, R8, 0xffffffe ;  /* 0x0ffffffe08047836 */ /* 0x001fcc0000000000 */
[----:B------:R0:W3:Y:S02]  /*0170*/  F2I.FTZ.U32.TRUNC.NTZ R5, R4 ;  /* 0x0000000400057305 */ /* 0x0000e4000021f000 */
[----:B0-----:R-:W-:Y:S02]  /*0180*/  IMAD.MOV.U32 R4, RZ, RZ, RZ ;  /* 0x000000ffff047224 */ /* 0x001fe400078e00ff */
[----:B---3--:R-:W-:-:S04]  /*0190*/  IMAD R9, R9, R5, RZ ;  /* 0x0000000509097224 */ /* 0x008fc800078e02ff */
[----:B------:R-:W-:-:S06]  /*01a0*/  IMAD.HI.U32 R8, R5, R9, R4 ;  /* 0x0000000905087227 */ /* 0x000fcc00078e0004 */
[----:B------:R-:W-:-:S04]  /*01b0*/  IMAD.HI.U32 R5, R8, R7, RZ ;  /* 0x0000000708057227 */ /* 0x000fc800078e00ff */
[----:B------:R-:W-:-:S04]  /*01c0*/  IMAD.MOV R2, RZ, RZ, -R5 ;  /* 0x000000ffff027224 */ /* 0x000fc800078e0a05 */
[----:B------:R-:W-:-:S05]  /*01d0*/  IMAD R7, R0, R2, R7 ;  /* 0x0000000200077224 */ /* 0x000fca00078e0207 */
[----:B------:R-:W-:-:S13]  /*01e0*/  ISETP.GE.U32.AND P0, PT, R7, R0, PT ;  /* 0x000000000700720c */ /* 0x000fda0003f06070 */
[----:B------:R-:W-:Y:S01]  /*01f0*/  @P0 IADD3 R7, PT, PT, -R0, R7, RZ ;  /* 0x0000000700070210 */ /* 0x000fe20007ffe1ff */
[----:B------:R-:W-:-:S03]  /*0200*/  @P0 VIADD R5, R5, 0x1 ;  /* 0x0000000105050836 */ /* 0x000fc60000000000 */
[----:B------:R-:W-:-:S13]  /*0210*/  ISETP.GE.U32.AND P1, PT, R7, R0, PT ;  /* 0x000000000700720c */ /* 0x000fda0003f26070 */
[----:B------:R-:W-:Y:S02]  /*0220*/  @P1 IADD3 R5, PT, PT, R5, 0x1, RZ ;  /* 0x0000000105051810 */ /* 0x000fe40007ffe0ff */
[----:B------:R-:W-:-:S05]  /*0230*/  @!P2 LOP3.LUT R5, RZ, R0, RZ, 0x33, !PT ;  /* 0x00000000ff05a212 */ /* 0x000fca00078e33ff */
[----:B------:R-:W-:-:S05]  /*0240*/  IMAD.IADD R2, R6, 0x1, R5 ;  /* 0x0000000106027824 */ /* 0x000fca00078e0205 */
[C---:B------:R-:W-:Y:S02]  /*0250*/  LOP3.LUT R4, R2.reuse, 0x3, RZ, 0xc0, !PT ;  /* 0x0000000302047812 */ /* 0x040fe400078ec0ff */
[----:B------:R-:W-:Y:S02]  /*0260*/  ISETP.GE.U32.AND P1, PT, R2, 0x3, PT ;  /* 0x000000030200780c */ /* 0x000fe40003f26070 */
[----:B------:R-:W-:Y:S02]  /*0270*/  ISETP.NE.AND P0, PT, R4, 0x3, PT ;  /* 0x000000030400780c */ /* 0x000fe40003f05270 */
[----:B-1----:R-:W0:Y:S11]  /*0280*/  I2F.F64 R4, UR7 ;  /* 0x0000000700047d12 */ /* 0x002e360008201c00 */
[----:B--2---:R-:W-:Y:S05]  /*0290*/  @!P0 BRA `(.L_x_1) ;  /* 0x0000000000288947 */ /* 0x004fea0003800000 */
[----:B------:R-:W1:Y:S01]  /*02a0*/  LDC.64 R8, c[0x0][0x380] ;  /* 0x0000e000ff087b82 */ /* 0x000e620000000a00 */
[----:B------:R-:W-:-:S04]  /*02b0*/  IADD3 R2, PT, PT, R2, 0x1, RZ ;  /* 0x0000000102027810 */ /* 0x000fc80007ffe0ff */
[----:B------:R-:W-:-:S05]  /*02c0*/  LOP3.LUT R2, R2, 0x3, RZ, 0xc0, !PT ;  /* 0x0000000302027812 */ /* 0x000fca00078ec0ff */
[----:B------:R-:W-:-:S07]  /*02d0*/  IMAD.MOV R2, RZ, RZ, -R2 ;  /* 0x000000ffff027224 */ /* 0x000fce00078e0a02 */
.L_x_2:
[----:B-1----:R-:W-:Y:S01]  /*02e0*/  IMAD.WIDE R6, R3, 0x8, R8 ;  /* 0x0000000803067825 */ /* 0x002fe200078e0208 */
[----:B------:R-:W-:-:S03]  /*02f0*/  IADD3 R2, PT, PT, R2, 0x1, RZ ;  /* 0x0000000102027810 */ /* 0x000fc60007ffe0ff */
[----:B------:R-:W-:Y:S01]  /*0300*/  IMAD.IADD R3, R0, 0x1, R3 ;  /* 0x0000000100037824 */ /* 0x000fe200078e0203 */
[----:B0-----:R2:W-:Y:S01]  /*0310*/  STG.E.64 desc[UR4][R6.64], R4 ;  /* 0x0000000406007986 */ /* 0x0015e2000c101b04 */
[----:B------:R-:W-:-:S13]  /*0320*/  ISETP.NE.AND P0, PT, R2, RZ, PT ;  /* 0x000000ff0200720c */ /* 0x000fda0003f05270 */
[----:B--2---:R-:W-:Y:S05]  /*0330*/  @P0 BRA `(.L_x_2) ;  /* 0xfffffffc00e80947 */ /* 0x004fea000383ffff */
.L_x_1:
[----:B------:R-:W-:Y:S05]  /*0340*/  BSYNC.RECONVERGENT B0 ;  /* 0x0000000000007941 */ /* 0x000fea0003800200 */
.L_x_0:
[----:B------:R-:W-:Y:S05]  /*0350*/  @!P1 EXIT ;  /* 0x000000000000994d */ /* 0x000fea0003800000 */
[----:B------:R-:W1:Y:S02]  /*0360*/  LDC.64 R12, c[0x0][0x380] ;  /* 0x0000e000ff0c7b82 */ /* 0x000e640000000a00 */
.L_x_3:
[----:B-12---:R-:W-:Y:S01]  /*0370*/  IMAD.WIDE R14, R3, 0x8, R12 ;  /* 0x00000008030e7825 */ /* 0x006fe200078e020c */
[----:B------:R-:W-:-:S04]  /*0380*/  LEA R3, R0, R3, 0x2 ;  /* 0x0000000300037211 */ /* 0x000fc800078e10ff */
[----:B0-----:R2:W-:Y:S01]  /*0390*/  STG.E.64 desc[UR4][R14.64], R4 ;  /* 0x000000040e007986 */ /* 0x0015e2000c101b04 */
[----:B------:R-:W-:Y:S01]  /*03a0*/  IMAD.WIDE R6, R0, 0x8, R14 ;  /* 0x0000000800067825 */ /* 0x000fe200078e020e */
[----:B------:R-:W-:-:S04]  /*03b0*/  ISETP.GE.AND P0, PT, R3, UR6, PT ;  /* 0x0000000603007c0c */ /* 0x000fc8000bf06270 */
[----:B------:R2:W-:Y:S01]  /*03c0*/  STG.E.64 desc[UR4][R6.64], R4 ;  /* 0x0000000406007986 */ /* 0x0005e2000c101b04 */
[----:B------:R-:W-:-:S05]  /*03d0*/  IMAD.WIDE R8, R0, 0x8, R6 ;  /* 0x0000000800087825 */ /* 0x000fca00078e0206 */
[----:B------:R2:W-:Y:S01]  /*03e0*/  STG.E.64 desc[UR4][R8.64], R4 ;  /* 0x0000000408007986 */ /* 0x0005e2000c101b04 */
[----:B------:R-:W-:-:S05]  /*03f0*/  IMAD.WIDE R10, R0, 0x8, R8 ;  /* 0x00000008000a7825 */ /* 0x000fca00078e0208 */
[----:B------:R2:W-:Y:S01]  /*0400*/  STG.E.64 desc[UR4][R10.64], R4 ;  /* 0x000000040a007986 */ /* 0x0005e2000c101b04 */
[----:B------:R-:W-:Y:S05]  /*0410*/  @!P0 BRA `(.L_x_3) ;  /* 0xfffffffc00d48947 */ /* 0x000fea000383ffff */
[----:B------:R-:W-:Y:S05]  /*0420*/  EXIT ;  /* 0x000000000000794d */ /* 0x000fea0003800000 */
.L_x_4:
[----:B------:R-:W-:-:S00]  /*0430*/  BRA `(.L_x_4) ;  /* 0xfffffffc00fc7947 */ /* 0x000fc0000383ffff */
[----:B------:R-:W-:-:S00]  /*0440*/  NOP ;  /* 0x0000000000007918 */ /* 0x000fc00000000000 */
        /* <DEDUP_REMOVED lines=11> */
.L_x_10:


//--------------------- .text._Z7vec_addPdS_S_i   --------------------------
	.section	.text._Z7vec_addPdS_S_i,"ax",@progbits
	.align	128
        .global         _Z7vec_addPdS_S_i
        .type           _Z7vec_addPdS_S_i,@function
        .size           _Z7vec_addPdS_S_i,(.L_x_11 - _Z7vec_addPdS_S_i)
        .other          _Z7vec_addPdS_S_i,@"STO_CUDA_ENTRY STV_DEFAULT"
_Z7vec_addPdS_S_i:
.text._Z7vec_addPdS_S_i:
        /* <DEDUP_REMOVED lines=11> */
[C---:B------:R-:W-:Y:S01]  /*00b0*/  IMAD.IADD R2, R0.reuse, 0x1, R3 ;  /* 0x0000000100027824 */ /* 0x040fe200078e0203 */
[----:B------:R-:W-:Y:S01]  /*00c0*/  IADD3 R9, PT, PT, RZ, -R0, RZ ;  /* 0x80000000ff097210 */ /* 0x000fe20007ffe0ff */
[----:B------:R-:W1:Y:S01]  /*00d0*/  LDCU.64 UR4, c[0x0][0x358] ;  /* 0x00006b00ff0477ac */ /* 0x000e620008000a00 */
[----:B------:R-:W-:Y:S01]  /*00e0*/  ISETP.NE.U32.AND P2, PT, R0, RZ, PT ;  /* 0x000000ff0000720c */ /* 0x000fe20003f45070 */
[----:B------:R-:W-:Y:S01]  /*00f0*/  BSSY.RECONVERGENT B0, `(.L_x_5) ;  /* 0x000002a000007945 */ /* 0x000fe20003800200 */
[C---:B------:R-:W-:Y:S02]  /*0100*/  ISETP.GE.AND P0, PT, R2.reuse, UR6, PT ;  /* 0x0000000602007c0c */ /* 0x040fe4000bf06270 */
[----:B------:R-:W-:Y:S02]  /*0110*/  VIMNMX R7, PT, PT, R2, UR6, !PT ;  /* 0x0000000602077c48 */ /* 0x000fe4000ffe0100 */
[----:B------:R-:W-:-:S04]  /*0120*/  SEL R6, RZ, 0x1, P0 ;  /* 0x00000001ff067807 */ /* 0x000fc80000000000 */
[----:B------:R-:W-:Y:S01]  /*0130*/  IADD3 R7, PT, PT, R7, -R2, -R6 ;  /* 0x8000000207077210 */ /* 0x000fe20007ffe806 */
[----:B0-----:R-:W0:Y:S02]  /*0140*/  MUFU.RCP R8, R8 ;  /* 0x0000000800087308 */ /* 0x001e240000001000 */
[----:B0-----:R-:W-:-:S06]  /*0150*/  IADD3 R4, PT, PT, R8, 0xffffffe, RZ ;  /* 0x0ffffffe08047810 */ /* 0x001fcc0007ffe0ff */
[----:B------:R0:W2:Y:S02]  /*0160*/  F2I.FTZ.U32.TRUNC.NTZ R5, R4 ;  /* 0x0000000400057305 */ /* 0x0000a4000021f000 */
[----:B0-----:R-:W-:Y:S02]  /*0170*/  HFMA2 R4, -RZ, RZ, 0, 0 ;  /* 0x00000000ff047431 */ /* 0x001fe400000001ff */
[----:B--2---:R-:W-:-:S04]  /*0180*/  IMAD R9, R9, R5, RZ ;  /* 0x0000000509097224 */ /* 0x004fc800078e02ff */
[----:B------:R-:W-:-:S06]  /*0190*/  IMAD.HI.U32 R8, R5, R9, R4 ;  /* 0x0000000905087227 */ /* 0x000fcc00078e0004 */
[----:B------:R-:W-:-:S05]  /*01a0*/  IMAD.HI.U32 R5, R8, R7, RZ ;  /* 0x0000000708057227 */ /* 0x000fca00078e00ff */
[----:B------:R-:W-:-:S05]  /*01b0*/  IADD3 R2, PT, PT, -R5, RZ, RZ ;  /* 0x000000ff05027210 */ /* 0x000fca0007ffe1ff */
[----:B------:R-:W-:-:S05]  /*01c0*/  IMAD R7, R0, R2, R7 ;  /* 0x0000000200077224 */ /* 0x000fca00078e0207 */
[----:B------:R-:W-:-:S13]  /*01d0*/  ISETP.GE.U32.AND P0, PT, R7, R0, PT ;  /* 0x000000000700720c */ /* 0x000fda0003f06070 */
[----:B------:R-:W-:Y:S01]  /*01e0*/  @P0 IMAD.IADD R7, R7, 0x1, -R0 ;  /* 0x0000000107070824 */ /* 0x000fe200078e0a00 */
[----:B------:R-:W-:-:S04]  /*01f0*/  @P0 IADD3 R5, PT, PT, R5, 0x1, RZ ;  /* 0x0000000105050810 */ /* 0x000fc80007ffe0ff */
[----:B------:R-:W-:-:S13]  /*0200*/  ISETP.GE.U32.AND P1, PT, R7, R0, PT ;  /* 0x000000000700720c */ /* 0x000fda0003f26070 */
[----:B------:R-:W-:Y:S02]  /*0210*/  @P1 IADD3 R5, PT, PT, R5, 0x1, RZ ;  /* 0x0000000105051810 */ /* 0x000fe40007ffe0ff */
[----:B------:R-:W-:-:S05]  /*0220*/  @!P2 LOP3.LUT R5, RZ, R0, RZ, 0x33, !PT ;  /* 0x00000000ff05a212 */ /* 0x000fca00078e33ff */
[----:B------:R-:W-:-:S05]  /*0230*/  IMAD.IADD R2, R6, 0x1, R5 ;  /* 0x0000000106027824 */ /* 0x000fca00078e0205 */
[C---:B------:R-:W-:Y:S02]  /*0240*/  LOP3.LUT R4, R2.reuse, 0x3, RZ, 0xc0, !PT ;  /* 0x0000000302047812 */ /* 0x040fe400078ec0ff */
[----:B------:R-:W-:Y:S02]  /*0250*/  ISETP.GE.U32.AND P1, PT, R2, 0x3, PT ;  /* 0x000000030200780c */ /* 0x000fe40003f26070 */
[----:B------:R-:W-:-:S13]  /*0260*/  ISETP.NE.AND P0, PT, R4, 0x3, PT ;  /* 0x000000030400780c */ /* 0x000fda0003f05270 */
[----:B-1----:R-:W-:Y:S05]  /*0270*/  @!P0 BRA `(.L_x_6) ;  /* 0x0000000000448947 */ /* 0x002fea0003800000 */
[----:B------:R-:W0:Y:S01]  /*0280*/  LDC.64 R4, c[0x0][0x390] ;  /* 0x0000e400ff047b82 */ /* 0x000e220000000a00 */
[----:B------:R-:W-:-:S04]  /*0290*/  IADD3 R2, PT, PT, R2, 0x1, RZ ;  /* 0x0000000102027810 */ /* 0x000fc80007ffe0ff */
[----:B------:R-:W-:-:S03]  /*02a0*/  LOP3.LUT R2, R2, 0x3, RZ, 0xc0, !PT ;  /* 0x0000000302027812 */ /* 0x000fc600078ec0ff */
[----:B------:R-:W1:Y:S01]  /*02b0*/  LDC.64 R6, c[0x0][0x380] ;  /* 0x0000e000ff067b82 */ /* 0x000e620000000a00 */
[----:B------:R-:W-:-:S07]  /*02c0*/  IADD3 R2, PT, PT, -R2, RZ, RZ ;  /* 0x000000ff02027210 */ /* 0x000fce0007ffe1ff */
[----:B------:R-:W2:Y:S02]  /*02d0*/  LDC.64 R8, c[0x0][0x388] ;  /* 0x0000e200ff087b82 */ /* 0x000ea40000000a00 */
.L_x_7:
[----:B--2---:R-:W-:-:S04]  /*02e0*/  IMAD.WIDE R12, R3, 0x8, R8 ;  /* 0x00000008030c7825 */ /* 0x004fc800078e0208 */
[C---:B-1----:R-:W-:Y:S02]  /*02f0*/  IMAD.WIDE R14, R3.reuse, 0x8, R6 ;  /* 0x00000008030e7825 */ /* 0x042fe400078e0206 */
[----:B------:R-:W2:Y:S04]  /*0300*/  LDG.E.64 R12, desc[UR4][R12.64] ;  /* 0x000000040c0c7981 */ /* 0x000ea8000c1e1b00 */
[----:B------:R-:W2:Y:S01]  /*0310*/  LDG.E.64 R14, desc[UR4][R14.64] ;  /* 0x000000040e0e7981 */ /* 0x000ea2000c1e1b00 */
[----:B0--3--:R-:W-:Y:S01]  /*0320*/  IMAD.WIDE R10, R3, 0x8, R4 ;  /* 0x00000008030a7825 */ /* 0x009fe200078e0204 */
[----:B------:R-:W-:-:S03]  /*0330*/  IADD3 R3, PT, PT, R0, R3, RZ ;  /* 0x0000000300037210 */ /* 0x000fc60007ffe0ff */
[----:B------:R-:W-:-:S05]  /*0340*/  VIADD R2, R2, 0x1 ;  /* 0x0000000102027836 */ /* 0x000fca0000000000 */
[----:B------:R-:W-:Y:S01]  /*0350*/  ISETP.NE.AND P0, PT, R2, RZ, PT ;  /* 0x000000ff0200720c */ /* 0x000fe20003f05270 */
[----:B--2---:R-:W-:-:S07]  /*0360*/  DADD R16, R14, R12 ;  /* 0x000000000e107229 */ /* 0x004fce000000000c */
[----:B------:R3:W-:Y:S05]  /*0370*/  STG.E.64 desc[UR4][R10.64], R16 ;  /* 0x000000100a007986 */ /* 0x0007ea000c101b04 */
[----:B------:R-:W-:Y:S05]  /*0380*/  @P0 BRA `(.L_x_7) ;  /* 0xfffffffc00d40947 */ /* 0x000fea000383ffff */
.L_x_6:
[----:B------:R-:W-:Y:S05]  /*0390*/  BSYNC.RECONVERGENT B0 ;  /* 0x0000000000007941 */ /* 0x000fea0003800200 */
.L_x_5:
[----:B------:R-:W-:Y:S05]  /*03a0*/  @!P1 EXIT ;  /* 0x000000000000994d */ /* 0x000fea0003800000 */
.L_x_8:
[----:B0-----:R-:W0:Y:S08]  /*03b0*/  LDC.64 R4, c[0x0][0x380] ;  /* 0x0000e000ff047b82 */ /* 0x001e300000000a00 */
[----:B------:R-:W3:Y:S08]  /*03c0*/  LDC.64 R6, c[0x0][0x388] ;  /* 0x0000e200ff067b82 */ /* 0x000ef00000000a00 */
[----:B------:R-:W1:Y:S01]  /*03d0*/  LDC.64 R8, c[0x0][0x390] ;  /* 0x0000e400ff087b82 */ /* 0x000e620000000a00 */
[----:B0-----:R-:W-:-:S05]  /*03e0*/  IMAD.WIDE R14, R3, 0x8, R4 ;  /* 0x00000008030e7825 */ /* 0x001fca00078e0204 */
[----:B------:R-:W2:Y:S01]  /*03f0*/  LDG.E.64 R4, desc[UR4][R14.64] ;  /* 0x000000040e047981 */ /* 0x000ea2000c1e1b00 */
[----:B---3--:R-:W-:-:S05]  /*0400*/  IMAD.WIDE R16, R3, 0x8, R6 ;  /* 0x0000000803107825 */ /* 0x008fca00078e0206 */
[----:B------:R-:W2:Y:S01]  /*0410*/  LDG.E.64 R6, desc[UR4][R16.64] ;  /* 0x0000000410067981 */ /* 0x000ea2000c1e1b00 */
[----:B------:R-:W-:-:S04]  /*0420*/  IMAD.WIDE R10, R0, 0x8, R16 ;  /* 0x00000008000a7825 */ /* 0x000fc800078e0210 */
[----:B-1----:R-:W-:Y:S01]  /*0430*/  IMAD.WIDE R22, R3, 0x8, R8 ;  /* 0x0000000803167825 */ /* 0x002fe200078e0208 */
[----:B--2---:R-:W-:-:S03]  /*0440*/  DADD R4, R4, R6 ;  /* 0x0000000004047229 */ /* 0x004fc60000000006 */
[----:B------:R-:W-:-:S04]  /*0450*/  IMAD.WIDE R6, R0, 0x8, R14 ;  /* 0x0000000800067825 */ /* 0x000fc800078e020e */
[----:B------:R0:W-:Y:S04]  /*0460*/  STG.E.64 desc[UR4][R22.64], R4 ;  /* 0x0000000416007986 */ /* 0x0001e8000c101b04 */
[----:B------:R-:W2:Y:S04]  /*0470*/  LDG.E.64 R8, desc[UR4][R6.64] ;  /* 0x0000000406087981 */ /* 0x000ea8000c1e1b00 */
[----:B------:R-:W2:Y:S01]  /*0480*/  LDG.E.64 R12, desc[UR4][R10.64] ;  /* 0x000000040a0c7981 */ /* 0x000ea2000c1e1b00 */
[----:B------:R-:W-:-:S04]  /*0490*/  IMAD.WIDE R14, R0, 0x8, R6 ;  /* 0x00000008000e7825 */ /* 0x000fc800078e0206 */
[----:B------:R-:W-:Y:S01]  /*04a0*/  IMAD.WIDE R18, R0, 0x8, R10 ;  /* 0x0000000800127825 */ /* 0x000fe200078e020a */
[----:B--2---:R-:W-:-:S03]  /*04b0*/  DADD R8, R8, R12 ;  /* 0x0000000008087229 */ /* 0x004fc6000000000c */
[----:B------:R-:W-:-:S05]  /*04c0*/  IMAD.WIDE R12, R0, 0x8, R22 ;  /* 0x00000008000c7825 */ /* 0x000fca00078e0216 */
[----:B------:R1:W-:Y:S04]  /*04d0*/  STG.E.64 desc[UR4][R12.64], R8 ;  /* 0x000000080c007986 */ /* 0x0003e8000c101b04 */
[----:B------:R-:W2:Y:S04]  /*04e0*/  LDG.E.64 R16, desc[UR4][R14.64] ;  /* 0x000000040e107981 */ /* 0x000ea8000c1e1b00 */
[----:B------:R-:W2:Y:S01]  /*04f0*/  LDG.E.64 R20, desc[UR4][R18.64] ;  /* 0x0000000412147981 */ /* 0x000ea2000c1e1b00 */
[----:B0-----:R-:W-:-:S04]  /*0500*/  IMAD.WIDE R4, R0, 0x8, R12 ;  /* 0x0000000800047825 */ /* 0x001fc800078e020c */
[----:B------:R-:W-:-:S04]  /*0510*/  IMAD.WIDE R6, R0, 0x8, R14 ;  /* 0x0000000800067825 */ /* 0x000fc800078e020e */
[----:B------:R-:W-:Y:S01]  /*0520*/  IMAD.WIDE R10, R0, 0x8, R18 ;  /* 0x00000008000a7825 */ /* 0x000fe200078e0212 */
[----:B--2---:R-:W-:-:S07]  /*0530*/  DADD R16, R16, R20 ;  /* 0x0000000010107229 */ /* 0x004fce0000000014 */
[----:B------:R0:W-:Y:S04]  /*0540*/  STG.E.64 desc[UR4][R4.64], R16 ;  /* 0x0000001004007986 */ /* 0x0001e8000c101b04 */
[----:B------:R-:W2:Y:S04]  /*0550*/  LDG.E.64 R6, desc[UR4][R6.64] ;  /* 0x0000000406067981 */ /* 0x000ea8000c1e1b00 */
[----:B------:R-:W2:Y:S01]  /*0560*/  LDG.E.64 R10, desc[UR4][R10.64] ;  /* 0x000000040a0a7981 */ /* 0x000ea2000c1e1b00 */
[C---:B-1----:R-:W-:Y:S01]  /*0570*/  IMAD.WIDE R8, R0.reuse, 0x8, R4 ;  /* 0x0000000800087825 */ /* 0x042fe200078e0204 */
[----:B------:R-:W-:-:S04]  /*0580*/  LEA R3, R0, R3, 0x2 ;  /* 0x0000000300037211 */ /* 0x000fc800078e10ff */
[----:B------:R-:W-:Y:S01]  /*0590*/  ISETP.GE.AND P0, PT, R3, UR6, PT ;  /* 0x0000000603007c0c */ /* 0x000fe2000bf06270 */
[----:B--2---:R-:W-:-:S07]  /*05a0*/  DADD R20, R6, R10 ;  /* 0x0000000006147229 */ /* 0x004fce000000000a */
[----:B------:R0:W-:Y:S05]  /*05b0*/  STG.E.64 desc[UR4][R8.64], R20 ;  /* 0x0000001408007986 */ /* 0x0001ea000c101b04 */
[----:B------:R-:W-:Y:S05]  /*05c0*/  @!P0 BRA `(.L_x_8) ;  /* 0xfffffffc00788947 */ /* 0x000fea000383ffff */
[----:B------:R-:W-:Y:S05]  /*05d0*/  EXIT ;  /* 0x000000000000794d */ /* 0x000fea0003800000 */
.L_x_9:
        /* <DEDUP_REMOVED lines=10> */
.L_x_11:


//--------------------- .nv.shared.reserved.0     --------------------------
	.section	.nv.shared.reserved.0,"aw",@nobits
	.weak		__nv_reservedSMEM_offset_0_alias
	.size		__nv_reservedSMEM_offset_0_alias, 0, 64
	.other		__nv_reservedSMEM_offset_0_alias,@"STO_CUDA_RESERVED_SHARED STV_DEFAULT"
__nv_reservedSMEM_offset_0_alias:
	.zero		0
	.zero		64


//--------------------- .nv.constant0._Z8vec_initPdii --------------------------
	.section	.nv.constant0._Z8vec_initPdii,"a",@progbits
	.sectionflags	@""
	.align	4
.nv.constant0._Z8vec_initPdii:
	.zero		912


//--------------------- .nv.constant0._Z7vec_addPdS_S_i --------------------------
	.section	.nv.constant0._Z7vec_addPdS_S_i,"a",@progbits
	.sectionflags	@""
	.align	4
.nv.constant0._Z7vec_addPdS_S_i:
	.zero		924


//--------------------- SYMBOLS --------------------------

	.type		.nv.reservedSmem.offset0,@object
	.size		.nv.reservedSmem.offset0,0x4
